//
// Generated by NVIDIA NVVM Compiler
//
// Compiler Build ID: CL-36424714
// Cuda compilation tools, release 13.0, V13.0.88
// Based on NVVM 20.0.0
//

.version 9.0
.target sm_100
.address_size 64

	// .globl	_Z9histogramPiS_iii
.extern .shared .align 16 .b8 binBlocks[];

.visible .entry _Z9histogramPiS_iii(
	.param .u64 .ptr .align 1 _Z9histogramPiS_iii_param_0,
	.param .u64 .ptr .align 1 _Z9histogramPiS_iii_param_1,
	.param .u32 _Z9histogramPiS_iii_param_2,
	.param .u32 _Z9histogramPiS_iii_param_3,
	.param .u32 _Z9histogramPiS_iii_param_4
)
{
	.reg .pred 	%p<2>;
	.reg .b32 	%r<10>;
	.reg .b64 	%rd<9>;

	ld.param.u64 	%rd1, [_Z9histogramPiS_iii_param_0];
	ld.param.u64 	%rd2, [_Z9histogramPiS_iii_param_1];
	ld.param.u32 	%r3, [_Z9histogramPiS_iii_param_2];
	ld.param.u32 	%r2, [_Z9histogramPiS_iii_param_4];
	mov.u32 	%r4, %tid.x;
	mov.u32 	%r5, %ctaid.x;
	mov.u32 	%r6, %ntid.x;
	mad.lo.s32 	%r1, %r5, %r6, %r4;
	setp.ge.s32 	%p1, %r1, %r3;
	@%p1 bra 	$L__BB0_2;
	cvta.to.global.u64 	%rd3, %rd1;
	cvta.to.global.u64 	%rd4, %rd2;
	mul.wide.s32 	%rd5, %r1, 4;
	add.s64 	%rd6, %rd3, %rd5;
	ld.global.u32 	%r7, [%rd6];
	div.s32 	%r8, %r7, %r2;
	mul.wide.s32 	%rd7, %r8, 4;
	add.s64 	%rd8, %rd4, %rd7;
	atom.global.add.u32 	%r9, [%rd8], 1;
$L__BB0_2:
	ret;

}
	// .globl	_Z21histogramSharedMemoryPiS_iii
.visible .entry _Z21histogramSharedMemoryPiS_iii(
	.param .u64 .ptr .align 1 _Z21histogramSharedMemoryPiS_iii_param_0,
	.param .u64 .ptr .align 1 _Z21histogramSharedMemoryPiS_iii_param_1,
	.param .u32 _Z21histogramSharedMemoryPiS_iii_param_2,
	.param .u32 _Z21histogramSharedMemoryPiS_iii_param_3,
	.param .u32 _Z21histogramSharedMemoryPiS_iii_param_4
)
{
	.reg .pred 	%p<4>;
	.reg .b32 	%r<20>;
	.reg .b64 	%rd<9>;

	ld.param.u64 	%rd1, [_Z21histogramSharedMemoryPiS_iii_param_0];
	ld.param.u64 	%rd2, [_Z21histogramSharedMemoryPiS_iii_param_1];
	ld.param.u32 	%r4, [_Z21histogramSharedMemoryPiS_iii_param_2];
	ld.param.u32 	%r5, [_Z21histogramSharedMemoryPiS_iii_param_3];
	ld.param.u32 	%r6, [_Z21histogramSharedMemoryPiS_iii_param_4];
	mov.u32 	%r1, %tid.x;
	mov.u32 	%r7, %ctaid.x;
	mov.u32 	%r8, %ntid.x;
	mad.lo.s32 	%r2, %r7, %r8, %r1;
	setp.ge.s32 	%p1, %r1, %r5;
	shl.b32 	%r9, %r1, 2;
	mov.u32 	%r10, binBlocks;
	add.s32 	%r3, %r10, %r9;
	@%p1 bra 	$L__BB1_2;
	mov.b32 	%r11, 0;
	st.shared.u32 	[%r3], %r11;
$L__BB1_2:
	bar.sync 	0;
	setp.ge.s32 	%p2, %r2, %r4;
	@%p2 bra 	$L__BB1_4;
	cvta.to.global.u64 	%rd3, %rd1;
	mul.wide.s32 	%rd4, %r2, 4;
	add.s64 	%rd5, %rd3, %rd4;
	ld.global.u32 	%r12, [%rd5];
	div.s32 	%r13, %r12, %r6;
	shl.b32 	%r14, %r13, 2;
	add.s32 	%r16, %r10, %r14;
	atom.shared.add.u32 	%r17, [%r16], 1;
$L__BB1_4:
	setp.ge.s32 	%p3, %r1, %r5;
	bar.sync 	0;
	@%p3 bra 	$L__BB1_6;
	cvta.to.global.u64 	%rd6, %rd2;
	mul.wide.u32 	%rd7, %r1, 4;
	add.s64 	%rd8, %rd6, %rd7;
	ld.shared.u32 	%r18, [%r3];
	atom.global.add.u32 	%r19, [%rd8], %r18;
$L__BB1_6:
	ret;

}


// ===== COMPILED SASS (sm_100) =====

	.target	sm_100

	.elftype	@"ET_EXEC"


//--------------------- .note.nv.tkinfo           --------------------------
	.section	.note.nv.tkinfo,"",@"SHT_NOTE"
	.sectionflags	@"SHF_NOTE_NV_TKINFO"
	.tkinfo
        /*0018*/ 	.word	0x00000002
        /*0030*/ 	.string	""
        /*0030*/ 	.string	"ptxas"
        /*0030*/ 	.string	"Cuda compilation tools, release 13.0, V13.0.88"
        /*0030*/ 	.string	"Build cuda_13.0.r13.0/compiler.36424714_0"
        /*0030*/ 	.string	"-arch sm_100 -m 64 "



//--------------------- .note.nv.cuinfo           --------------------------
	.section	.note.nv.cuinfo,"",@"SHT_NOTE"
	.sectionflags	@"SHF_NOTE_NV_CUINFO"
        /*0018*/ 	.short	0x0002
        /*001a*/ 	.short	0x0064
        /*001c*/ 	.short	0x0082
	.zero		2


//--------------------- .nv.info                  --------------------------
	.section	.nv.info,"",@"SHT_CUDA_INFO"
	.align	4


	//----- nvinfo : EIATTR_REGCOUNT
	.align		4
        /*0000*/ 	.byte	0x04, 0x2f
        /*0002*/ 	.short	(.L_1 - .L_0)
	.align		4
.L_0:
        /*0004*/ 	.word	index@(_Z9histogramPiS_iii)
        /*0008*/ 	.word	0x0000000e


	//----- nvinfo : EIATTR_FRAME_SIZE
	.align		4
.L_1:
        /*000c*/ 	.byte	0x04, 0x11
        /*000e*/ 	.short	(.L_3 - .L_2)
	.align		4
.L_2:
        /*0010*/ 	.word	index@(_Z9histogramPiS_iii)
        /*0014*/ 	.word	0x00000000


	//----- nvinfo : EIATTR_REGCOUNT
	.align		4
.L_3:
        /*0018*/ 	.byte	0x04, 0x2f
        /*001a*/ 	.short	(.L_5 - .L_4)
	.align		4
.L_4:
        /*001c*/ 	.word	index@(_Z21histogramSharedMemoryPiS_iii)
        /*0020*/ 	.word	0x0000000e


	//----- nvinfo : EIATTR_FRAME_SIZE
	.align		4
.L_5:
        /*0024*/ 	.byte	0x04, 0x11
        /*0026*/ 	.short	(.L_7 - .L_6)
	.align		4
.L_6:
        /*0028*/ 	.word	index@(_Z21histogramSharedMemoryPiS_iii)
        /*002c*/ 	.word	0x00000000


	//----- nvinfo : EIATTR_MIN_STACK_SIZE
	.align		4
.L_7:
        /*0030*/ 	.byte	0x04, 0x12
        /*0032*/ 	.short	(.L_9 - .L_8)
	.align		4
.L_8:
        /*0034*/ 	.word	index@(_Z21histogramSharedMemoryPiS_iii)
        /*0038*/ 	.word	0x00000000


	//----- nvinfo : EIATTR_MIN_STACK_SIZE
	.align		4
.L_9:
        /*003c*/ 	.byte	0x04, 0x12
        /*003e*/ 	.short	(.L_11 - .L_10)
	.align		4
.L_10:
        /*0040*/ 	.word	index@(_Z9histogramPiS_iii)
        /*0044*/ 	.word	0x00000000
.L_11:


//--------------------- .nv.compat                --------------------------
	.section	.nv.compat,"",@"SHT_CUDA_COMPAT_INFO"
	.align	4
        /*0000*/ 	.byte	0x02, 0x09, 0x00, 0x00, 0x02, 0x02, 0x01, 0x00, 0x02, 0x05, 0x05, 0x00, 0x03, 0x07, 0x01, 0x01
        /*0010*/ 	.byte	0x02, 0x03, 0x00, 0x00, 0x02, 0x06, 0x01, 0x00, 0x04, 0x0b, 0x08, 0x00, 0x09, 0x00, 0x00, 0x00
        /*0020*/ 	.byte	0x00, 0x00, 0x00, 0x00


//--------------------- .nv.info._Z21histogramSharedMemoryPiS_iii --------------------------
	.section	.nv.info._Z21histogramSharedMemoryPiS_iii,"",@"SHT_CUDA_INFO"
	.sectionflags	@""
	.align	4


	//----- nvinfo : EIATTR_CUDA_API_VERSION
	.align		4
        /*0000*/ 	.byte	0x04, 0x37
        /*0002*/ 	.short	(.L_13 - .L_12)
.L_12:
        /*0004*/ 	.word	0x00000082


	//----- nvinfo : EIATTR_KPARAM_INFO
	.align		4
.L_13:
        /*0008*/ 	.byte	0x04, 0x17
        /*000a*/ 	.short	(.L_15 - .L_14)
.L_14:
        /*000c*/ 	.word	0x00000000
        /*0010*/ 	.short	0x0004
        /*0012*/ 	.short	0x0018
        /*0014*/ 	.byte	0x00, 0xf0, 0x11, 0x00


	//----- nvinfo : EIATTR_KPARAM_INFO
	.align		4
.L_15:
        /*0018*/ 	.byte	0x04, 0x17
        /*001a*/ 	.short	(.L_17 - .L_16)
.L_16:
        /*001c*/ 	.word	0x00000000
        /*0020*/ 	.short	0x0003
        /*0022*/ 	.short	0x0014
        /*0024*/ 	.byte	0x00, 0xf0, 0x11, 0x00


	//----- nvinfo : EIATTR_KPARAM_INFO
	.align		4
.L_17:
        /*0028*/ 	.byte	0x04, 0x17
        /*002a*/ 	.short	(.L_19 - .L_18)
.L_18:
        /*002c*/ 	.word	0x00000000
        /*0030*/ 	.short	0x0002
        /*0032*/ 	.short	0x0010
        /*0034*/ 	.byte	0x00, 0xf0, 0x11, 0x00


	//----- nvinfo : EIATTR_KPARAM_INFO
	.align		4
.L_19:
        /*0038*/ 	.byte	0x04, 0x17
        /*003a*/ 	.short	(.L_21 - .L_20)
.L_20:
        /*003c*/ 	.word	0x00000000
        /*0040*/ 	.short	0x0001
        /*0042*/ 	.short	0x0008
        /*0044*/ 	.byte	0x00, 0xf5, 0x21, 0x00


	//----- nvinfo : EIATTR_KPARAM_INFO
	.align		4
.L_21:
        /*0048*/ 	.byte	0x04, 0x17
        /*004a*/ 	.short	(.L_23 - .L_22)
.L_22:
        /*004c*/ 	.word	0x00000000
        /*0050*/ 	.short	0x0000
        /*0052*/ 	.short	0x0000
        /*0054*/ 	.byte	0x00, 0xf5, 0x21, 0x00


	//----- nvinfo : EIATTR_SPARSE_MMA_MASK
	.align		4
.L_23:
        /*0058*/ 	.byte	0x03, 0x50
        /*005a*/ 	.short	0x0000


	//----- nvinfo : EIATTR_MAXREG_COUNT
	.align		4
        /*005c*/ 	.byte	0x03, 0x1b
        /*005e*/ 	.short	0x00ff


	//----- nvinfo : EIATTR_NUM_BARRIERS
	.align		4
        /*0060*/ 	.byte	0x02, 0x4c
        /*0062*/ 	.byte	0x01
	.zero		1


	//----- nvinfo : EIATTR_MERCURY_ISA_VERSION
	.align		4
        /*0064*/ 	.byte	0x03, 0x5f
        /*0066*/ 	.short	0x0101


	//----- nvinfo : EIATTR_VRC_CTA_INIT_COUNT
	.align		4
        /*0068*/ 	.byte	0x02, 0x4a
	.zero		1
	.zero		1


	//----- nvinfo : EIATTR_EXIT_INSTR_OFFSETS
	.align		4
        /*006c*/ 	.byte	0x04, 0x1c
        /*006e*/ 	.short	(.L_25 - .L_24)


	//   ....[0]....
.L_24:
        /*0070*/ 	.word	0x00000310


	//   ....[1]....
        /*0074*/ 	.word	0x00000360


	//----- nvinfo : EIATTR_CRS_STACK_SIZE
	.align		4
.L_25:
        /*0078*/ 	.byte	0x04, 0x1e
        /*007a*/ 	.short	(.L_27 - .L_26)
.L_26:
        /*007c*/ 	.word	0x00000000


	//----- nvinfo : EIATTR_CBANK_PARAM_SIZE
	.align		4
.L_27:
        /*0080*/ 	.byte	0x03, 0x19
        /*0082*/ 	.short	0x001c


	//----- nvinfo : EIATTR_PARAM_CBANK
	.align		4
        /*0084*/ 	.byte	0x04, 0x0a
        /*0086*/ 	.short	(.L_29 - .L_28)
	.align		4
.L_28:
        /*0088*/ 	.word	index@(.nv.constant0._Z21histogramSharedMemoryPiS_iii)
        /*008c*/ 	.short	0x0380
        /*008e*/ 	.short	0x001c


	//----- nvinfo : EIATTR_SW_WAR
	.align		4
.L_29:
        /*0090*/ 	.byte	0x04, 0x36
        /*0092*/ 	.short	(.L_31 - .L_30)
.L_30:
        /*0094*/ 	.word	0x00000008
.L_31:


//--------------------- .nv.info._Z9histogramPiS_iii --------------------------
	.section	.nv.info._Z9histogramPiS_iii,"",@"SHT_CUDA_INFO"
	.sectionflags	@""
	.align	4


	//----- nvinfo : EIATTR_CUDA_API_VERSION
	.align		4
        /*0000*/ 	.byte	0x04, 0x37
        /*0002*/ 	.short	(.L_33 - .L_32)
.L_32:
        /*0004*/ 	.word	0x00000082


	//----- nvinfo : EIATTR_KPARAM_INFO
	.align		4
.L_33:
        /*0008*/ 	.byte	0x04, 0x17
        /*000a*/ 	.short	(.L_35 - .L_34)
.L_34:
        /*000c*/ 	.word	0x00000000
        /*0010*/ 	.short	0x0004
        /*0012*/ 	.short	0x0018
        /*0014*/ 	.byte	0x00, 0xf0, 0x11, 0x00


	//----- nvinfo : EIATTR_KPARAM_INFO
	.align		4
.L_35:
        /*0018*/ 	.byte	0x04, 0x17
        /*001a*/ 	.short	(.L_37 - .L_36)
.L_36:
        /*001c*/ 	.word	0x00000000
        /*0020*/ 	.short	0x0003
        /*0022*/ 	.short	0x0014
        /*0024*/ 	.byte	0x00, 0xf0, 0x11, 0x00


	//----- nvinfo : EIATTR_KPARAM_INFO
	.align		4
.L_37:
        /*0028*/ 	.byte	0x04, 0x17
        /*002a*/ 	.short	(.L_39 - .L_38)
.L_38:
        /*002c*/ 	.word	0x00000000
        /*0030*/ 	.short	0x0002
        /*0032*/ 	.short	0x0010
        /*0034*/ 	.byte	0x00, 0xf0, 0x11, 0x00


	//----- nvinfo : EIATTR_KPARAM_INFO
	.align		4
.L_39:
        /*0038*/ 	.byte	0x04, 0x17
        /*003a*/ 	.short	(.L_41 - .L_40)
.L_40:
        /*003c*/ 	.word	0x00000000
        /*0040*/ 	.short	0x0001
        /*0042*/ 	.short	0x0008
        /*0044*/ 	.byte	0x00, 0xf5, 0x21, 0x00


	//----- nvinfo : EIATTR_KPARAM_INFO
	.align		4
.L_41:
        /*0048*/ 	.byte	0x04, 0x17
        /*004a*/ 	.short	(.L_43 - .L_42)
.L_42:
        /*004c*/ 	.word	0x00000000
        /*0050*/ 	.short	0x0000
        /*0052*/ 	.short	0x0000
        /*0054*/ 	.byte	0x00, 0xf5, 0x21, 0x00


	//----- nvinfo : EIATTR_SPARSE_MMA_MASK
	.align		4
.L_43:
        /*0058*/ 	.byte	0x03, 0x50
        /*005a*/ 	.short	0x0000


	//----- nvinfo : EIATTR_MAXREG_COUNT
	.align		4
        /*005c*/ 	.byte	0x03, 0x1b
        /*005e*/ 	.short	0x00ff


	//----- nvinfo : EIATTR_MERCURY_ISA_VERSION
	.align		4
        /*0060*/ 	.byte	0x03, 0x5f
        /*0062*/ 	.short	0x0101


	//----- nvinfo : EIATTR_VRC_CTA_INIT_COUNT
	.align		4
        /*0064*/ 	.byte	0x02, 0x4a
	.zero		1
	.zero		1


	//----- nvinfo : EIATTR_EXIT_INSTR_OFFSETS
	.align		4
        /*0068*/ 	.byte	0x04, 0x1c
        /*006a*/ 	.short	(.L_45 - .L_44)


	//   ....[0]....
.L_44:
        /*006c*/ 	.word	0x00000070


	//   ....[1]....
        /*0070*/ 	.word	0x00000280


	//----- nvinfo : EIATTR_CBANK_PARAM_SIZE
	.align		4
.L_45:
        /*0074*/ 	.byte	0x03, 0x19
        /*0076*/ 	.short	0x001c


	//----- nvinfo : EIATTR_PARAM_CBANK
	.align		4
        /*0078*/ 	.byte	0x04, 0x0a
        /*007a*/ 	.short	(.L_47 - .L_46)
	.align		4
.L_46:
        /*007c*/ 	.word	index@(.nv.constant0._Z9histogramPiS_iii)
        /*0080*/ 	.short	0x0380
        /*0082*/ 	.short	0x001c


	//----- nvinfo : EIATTR_SW_WAR
	.align		4
.L_47:
        /*0084*/ 	.byte	0x04, 0x36
        /*0086*/ 	.short	(.L_49 - .L_48)
.L_48:
        /*0088*/ 	.word	0x00000008
.L_49:


//--------------------- .nv.callgraph             --------------------------
	.section	.nv.callgraph,"",@"SHT_CUDA_CALLGRAPH"
	.align	4
	.sectionentsize	8
	.align		4
        /*0000*/ 	.word	0x00000000
	.align		4
        /*0004*/ 	.word	0xffffffff
	.align		4
        /*0008*/ 	.word	0x00000000
	.align		4
        /*000c*/ 	.word	0xfffffffe
	.align		4
        /*0010*/ 	.word	0x00000000
	.align		4
        /*0014*/ 	.word	0xfffffffd
	.align		4
        /*0018*/ 	.word	0x00000000
	.align		4
        /*001c*/ 	.word	0xfffffffc


//--------------------- .text._Z21histogramSharedMemoryPiS_iii --------------------------
	.section	.text._Z21histogramSharedMemoryPiS_iii,"ax",@progbits
	.align	128
        .global         _Z21histogramSharedMemoryPiS_iii
        .type           _Z21histogramSharedMemoryPiS_iii,@function
        .size           _Z21histogramSharedMemoryPiS_iii,(.L_x_4 - _Z21histogramSharedMemoryPiS_iii)
        .other          _Z21histogramSharedMemoryPiS_iii,@"STO_CUDA_ENTRY STV_DEFAULT"
_Z21histogramSharedMemoryPiS_iii:
.text._Z21histogramSharedMemoryPiS_iii:
[----:B------:R-:W-:Y:S01]  /*0000*/  LDC R1, c[0x0][0x37c] ;  /* 0x0000df00ff017b82 */ /* 0x000fe20000000800 */
[----:B------:R-:W0:Y:S07]  /*0010*/  S2R R0, SR_TID.X ;  /* 0x0000000000007919 */ /* 0x000e2e0000002100 */
[----:B------:R-:W1:Y:S01]  /*0020*/  S2UR UR6, SR_CTAID.X ;  /* 0x00000000000679c3 */ /* 0x000e620000002500 */
[----:B------:R-:W0:Y:S01]  /*0030*/  LDCU UR7, c[0x0][0x394] ;  /* 0x00007280ff0777ac */ /* 0x000e220008000800 */
[----:B------:R-:W-:Y:S01]  /*0040*/  BSSY.RECONVERGENT B0, `(.L_x_0) ;  /* 0x000002b000007945 */ /* 0x000fe20003800200 */
[----:B------:R-:W2:Y:S05]  /*0050*/  LDCU UR8, c[0x0][0x390] ;  /* 0x00007200ff0877ac */ /* 0x000eaa0008000800 */
[----:B------:R-:W1:Y:S01]  /*0060*/  LDC R5, c[0x0][0x360] ;  /* 0x0000d800ff057b82 */ /* 0x000e620000000800 */
[----:B------:R-:W-:-:S07]  /*0070*/  UMOV UR4, 0x400 ;  /* 0x0000040000047882 */ /* 0x000fce0000000000 */
[----:B------:R-:W3:Y:S01]  /*0080*/  S2UR UR5, SR_CgaCtaId ;  /* 0x00000000000579c3 */ /* 0x000ee20000008800 */
[----:B0-----:R-:W-:Y:S01]  /*0090*/  ISETP.GE.AND P0, PT, R0, UR7, PT ;  /* 0x0000000700007c0c */ /* 0x001fe2000bf06270 */
[----:B-1----:R-:W-:Y:S01]  /*00a0*/  IMAD R5, R5, UR6, R0 ;  /* 0x0000000605057c24 */ /* 0x002fe2000f8e0200 */
[----:B------:R-:W0:Y:S04]  /*00b0*/  LDCU.64 UR6, c[0x0][0x358] ;  /* 0x00006b00ff0677ac */ /* 0x000e280008000a00 */
[----:B--2---:R-:W-:Y:S01]  /*00c0*/  ISETP.GE.AND P1, PT, R5, UR8, PT ;  /* 0x0000000805007c0c */ /* 0x004fe2000bf26270 */
[----:B---3--:R-:W-:-:S06]  /*00d0*/  ULEA UR4, UR5, UR4, 0x18 ;  /* 0x0000000405047291 */ /* 0x008fcc000f8ec0ff */
[----:B------:R-:W-:-:S05]  /*00e0*/  LEA R6, R0, UR4, 0x2 ;  /* 0x0000000400067c11 */ /* 0x000fca000f8e10ff */
[----:B------:R1:W-:Y:S01]  /*00f0*/  @!P0 STS [R6], RZ ;  /* 0x000000ff06008388 */ /* 0x0003e20000000800 */
[----:B------:R-:W-:Y:S06]  /*0100*/  BAR.SYNC.DEFER_BLOCKING 0x0 ;  /* 0x0000000000007b1d */ /* 0x000fec0000010000 */
[----:B0-----:R-:W-:Y:S05]  /*0110*/  @P1 BRA `(.L_x_1) ;  /* 0x0000000000741947 */ /* 0x001fea0003800000 */
[----:B------:R-:W0:Y:S08]  /*0120*/  LDC.64 R2, c[0x0][0x380] ;  /* 0x0000e000ff027b82 */ /* 0x000e300000000a00 */
[----:B------:R-:W2:Y:S01]  /*0130*/  LDC R9, c[0x0][0x398] ;  /* 0x0000e600ff097b82 */ /* 0x000ea20000000800 */
[----:B0-----:R-:W-:-:S06]  /*0140*/  IMAD.WIDE R2, R5, 0x4, R2 ;  /* 0x0000000405027825 */ /* 0x001fcc00078e0202 */
[----:B------:R-:W3:Y:S01]  /*0150*/  LDG.E R2, desc[UR6][R2.64] ;  /* 0x0000000602027981 */ /* 0x000ee2000c1e1900 */
[----:B--2---:R-:W-:-:S04]  /*0160*/  IABS R8, R9 ;  /* 0x0000000900087213 */ /* 0x004fc80000000000 */
[----:B------:R-:W0:Y:S08]  /*0170*/  I2F.RP R7, R8 ;  /* 0x0000000800077306 */ /* 0x000e300000209400 */
[----:B0-----:R-:W0:Y:S02]  /*0180*/  MUFU.RCP R7, R7 ;  /* 0x0000000700077308 */ /* 0x001e240000001000 */
[----:B0-----:R-:W-:-:S06]  /*0190*/  VIADD R4, R7, 0xffffffe ;  /* 0x0ffffffe07047836 */ /* 0x001fcc0000000000 */
[----:B------:R0:W2:Y:S02]  /*01a0*/  F2I.FTZ.U32.TRUNC.NTZ R5, R4 ;  /* 0x0000000400057305 */ /* 0x0000a4000021f000 */
[----:B0-----:R-:W-:Y:S02]  /*01b0*/  HFMA2 R4, -RZ, RZ, 0, 0 ;  /* 0x00000000ff047431 */ /* 0x001fe400000001ff */
[----:B--2---:R-:W-:-:S04]  /*01c0*/  IMAD.MOV R11, RZ, RZ, -R5 ;  /* 0x000000ffff0b7224 */ /* 0x004fc800078e0a05 */
[----:B------:R-:W-:-:S04]  /*01d0*/  IMAD R11, R11, R8, RZ ;  /* 0x000000080b0b7224 */ /* 0x000fc800078e02ff */
[----:B------:R-:W-:Y:S01]  /*01e0*/  IMAD.HI.U32 R5, R5, R11, R4 ;  /* 0x0000000b05057227 */ /* 0x000fe200078e0004 */
[----:B---3--:R-:W-:Y:S02]  /*01f0*/  IABS R3, R2 ;  /* 0x0000000200037213 */ /* 0x008fe40000000000 */
[----:B------:R-:W-:-:S03]  /*0200*/  LOP3.LUT R2, R2, R9, RZ, 0x3c, !PT ;  /* 0x0000000902027212 */ /* 0x000fc600078e3cff */
[----:B------:R-:W-:Y:S01]  /*0210*/  IMAD.HI.U32 R5, R5, R3, RZ ;  /* 0x0000000305057227 */ /* 0x000fe200078e00ff */
[----:B------:R-:W-:-:S03]  /*0220*/  ISETP.GE.AND P2, PT, R2, RZ, PT ;  /* 0x000000ff0200720c */ /* 0x000fc60003f46270 */
[----:B------:R-:W-:-:S04]  /*0230*/  IMAD.MOV R7, RZ, RZ, -R5 ;  /* 0x000000ffff077224 */ /* 0x000fc800078e0a05 */
[----:B------:R-:W-:-:S05]  /*0240*/  IMAD R3, R8, R7, R3 ;  /* 0x0000000708037224 */ /* 0x000fca00078e0203 */
[----:B------:R-:W-:-:S13]  /*0250*/  ISETP.GT.U32.AND P3, PT, R8, R3, PT ;  /* 0x000000030800720c */ /* 0x000fda0003f64070 */
[----:B------:R-:W-:Y:S01]  /*0260*/  @!P3 IMAD.IADD R3, R3, 0x1, -R8 ;  /* 0x000000010303b824 */ /* 0x000fe200078e0a08 */
[----:B------:R-:W-:Y:S02]  /*0270*/  @!P3 IADD3 R5, PT, PT, R5, 0x1, RZ ;  /* 0x000000010505b810 */ /* 0x000fe40007ffe0ff */
[----:B------:R-:W-:Y:S02]  /*0280*/  ISETP.NE.AND P3, PT, R9, RZ, PT ;  /* 0x000000ff0900720c */ /* 0x000fe40003f65270 */
[----:B------:R-:W-:-:S13]  /*0290*/  ISETP.GE.U32.AND P1, PT, R3, R8, PT ;  /* 0x000000080300720c */ /* 0x000fda0003f26070 */
[----:B------:R-:W-:-:S05]  /*02a0*/  @P1 VIADD R5, R5, 0x1 ;  /* 0x0000000105051836 */ /* 0x000fca0000000000 */
[----:B------:R-:W-:Y:S02]  /*02b0*/  @!P2 IADD3 R5, PT, PT, -R5, RZ, RZ ;  /* 0x000000ff0505a210 */ /* 0x000fe40007ffe1ff */
[----:B------:R-:W-:-:S04]  /*02c0*/  @!P3 LOP3.LUT R5, RZ, R9, RZ, 0x33, !PT ;  /* 0x00000009ff05b212 */ /* 0x000fc800078e33ff */
[----:B------:R-:W-:-:S05]  /*02d0*/  LEA R5, R5, UR4, 0x2 ;  /* 0x0000000405057c11 */ /* 0x000fca000f8e10ff */
[----:B------:R0:W-:Y:S02]  /*02e0*/  ATOMS.POPC.INC.32 RZ, [R5+URZ] ;  /* 0x0000000005ff7f8c */ /* 0x0001e4000d8000ff */
.L_x_1:
[----:B------:R-:W-:Y:S05]  /*02f0*/  BSYNC.RECONVERGENT B0 ;  /* 0x0000000000007941 */ /* 0x000fea0003800200 */
.L_x_0:
[----:B------:R-:W-:Y:S06]  /*0300*/  BAR.SYNC.DEFER_BLOCKING 0x0 ;  /* 0x0000000000007b1d */ /* 0x000fec0000010000 */
[----:B------:R-:W-:Y:S05]  /*0310*/  @P0 EXIT ;  /* 0x000000000000094d */ /* 0x000fea0003800000 */
[----:B0-----:R-:W0:Y:S01]  /*0320*/  LDS R5, [R6] ;  /* 0x0000000006057984 */ /* 0x001e220000000800 */
[----:B------:R-:W2:Y:S02]  /*0330*/  LDC.64 R2, c[0x0][0x388] ;  /* 0x0000e200ff027b82 */ /* 0x000ea40000000a00 */
[----:B--2---:R-:W-:-:S05]  /*0340*/  IMAD.WIDE.U32 R2, R0, 0x4, R2 ;  /* 0x0000000400027825 */ /* 0x004fca00078e0002 */
[----:B0-----:R-:W-:Y:S01]  /*0350*/  REDG.E.ADD.STRONG.GPU desc[UR6][R2.64], R5 ;  /* 0x000000050200798e */ /* 0x001fe2000c12e106 */
[----:B------:R-:W-:Y:S05]  /*0360*/  EXIT ;  /* 0x000000000000794d */ /* 0x000fea0003800000 */
.L_x_2:
[----:B------:R-:W-:-:S00]  /*0370*/  BRA `(.L_x_2) ;  /* 0xfffffffc00fc7947 */ /* 0x000fc0000383ffff */
[----:B------:R-:W-:-:S00]  /*0380*/  NOP ;  /* 0x0000000000007918 */ /* 0x000fc00000000000 */
[----:B------:R-:W-:-:S00]  /*0390*/  NOP ;  /* 0x0000000000007918 */ /* 0x000fc00000000000 */
[----:B------:R-:W-:-:S00]  /*03a0*/  NOP ;  /* 0x0000000000007918 */ /* 0x000fc00000000000 */
[----:B------:R-:W-:-:S00]  /*03b0*/  NOP ;  /* 0x0000000000007918 */ /* 0x000fc00000000000 */
[----:B------:R-:W-:-:S00]  /*03c0*/  NOP ;  /* 0x0000000000007918 */ /* 0x000fc00000000000 */
[----:B------:R-:W-:-:S00]  /*03d0*/  NOP ;  /* 0x0000000000007918 */ /* 0x000fc00000000000 */
[----:B------:R-:W-:-:S00]  /*03e0*/  NOP ;  /* 0x0000000000007918 */ /* 0x000fc00000000000 */
[----:B------:R-:W-:-:S00]  /*03f0*/  NOP ;  /* 0x0000000000007918 */ /* 0x000fc00000000000 */
.L_x_4:


//--------------------- .text._Z9histogramPiS_iii --------------------------
	.section	.text._Z9histogramPiS_iii,"ax",@progbits
	.align	128
        .global         _Z9histogramPiS_iii
        .type           _Z9histogramPiS_iii,@function
        .size           _Z9histogramPiS_iii,(.L_x_5 - _Z9histogramPiS_iii)
        .other          _Z9histogramPiS_iii,@"STO_CUDA_ENTRY STV_DEFAULT"
_Z9histogramPiS_iii:
.text._Z9histogramPiS_iii:
[----:B------:R-:W-:Y:S01]  /*0000*/  LDC R1, c[0x0][0x37c] ;  /* 0x0000df00ff017b82 */ /* 0x000fe20000000800 */
[----:B------:R-:W0:Y:S07]  /*0010*/  S2R R5, SR_TID.X ;  /* 0x0000000000057919 */ /* 0x000e2e0000002100 */
[----:B------:R-:W0:Y:S01]  /*0020*/  S2UR UR4, SR_CTAID.X ;  /* 0x00000000000479c3 */ /* 0x000e220000002500 */
[----:B------:R-:W1:Y:S07]  /*0030*/  LDCU UR5, c[0x0][0x390] ;  /* 0x00007200ff0577ac */ /* 0x000e6e0008000800 */
[----:B------:R-:W0:Y:S02]  /*0040*/  LDC R0, c[0x0][0x360] ;  /* 0x0000d800ff007b82 */ /* 0x000e240000000800 */
[----:B0-----:R-:W-:-:S05]  /*0050*/  IMAD R5, R0, UR4, R5 ;  /* 0x0000000400057c24 */ /* 0x001fca000f8e0205 */
[----:B-1----:R-:W-:-:S13]  /*0060*/  ISETP.GE.AND P0, PT, R5, UR5, PT ;  /* 0x0000000505007c0c */ /* 0x002fda000bf06270 */
[----:B------:R-:W-:Y:S05]  /*0070*/  @P0 EXIT ;  /* 0x000000000000094d */ /* 0x000fea0003800000 */
[----:B------:R-:W0:Y:S01]  /*0080*/  LDC.64 R2, c[0x0][0x380] ;  /* 0x0000e000ff027b82 */ /* 0x000e220000000a00 */
[----:B------:R-:W1:Y:S07]  /*0090*/  LDCU.64 UR4, c[0x0][0x358] ;  /* 0x00006b00ff0477ac */ /* 0x000e6e0008000a00 */
[----:B------:R-:W2:Y:S01]  /*00a0*/  LDC R9, c[0x0][0x398] ;  /* 0x0000e600ff097b82 */ /* 0x000ea20000000800 */
[----:B0-----:R-:W-:-:S06]  /*00b0*/  IMAD.WIDE R2, R5, 0x4, R2 ;  /* 0x0000000405027825 */ /* 0x001fcc00078e0202 */
[----:B-1----:R-:W3:Y:S01]  /*00c0*/  LDG.E R2, desc[UR4][R2.64] ;  /* 0x0000000402027981 */ /* 0x002ee2000c1e1900 */
[----:B--2---:R-:W-:-:S04]  /*00d0*/  IABS R7, R9 ;  /* 0x0000000900077213 */ /* 0x004fc80000000000 */
[----:B------:R-:W0:Y:S08]  /*00e0*/  I2F.RP R0, R7 ;  /* 0x0000000700007306 */ /* 0x000e300000209400 */
[----:B0-----:R-:W0:Y:S02]  /*00f0*/  MUFU.RCP R0, R0 ;  /* 0x0000000000007308 */ /* 0x001e240000001000 */
[----:B0-----:R-:W-:-:S06]  /*0100*/  VIADD R4, R0, 0xffffffe ;  /* 0x0ffffffe00047836 */ /* 0x001fcc0000000000 */
[----:B------:R0:W1:Y:S02]  /*0110*/  F2I.FTZ.U32.TRUNC.NTZ R5, R4 ;  /* 0x0000000400057305 */ /* 0x000064000021f000 */
[----:B0-----:R-:W-:Y:S01]  /*0120*/  IMAD.MOV.U32 R4, RZ, RZ, RZ ;  /* 0x000000ffff047224 */ /* 0x001fe200078e00ff */
[----:B-1----:R-:W-:-:S05]  /*0130*/  IADD3 R6, PT, PT, RZ, -R5, RZ ;  /* 0x80000005ff067210 */ /* 0x002fca0007ffe0ff */
[----:B------:R-:W-:-:S04]  /*0140*/  IMAD R11, R6, R7, RZ ;  /* 0x00000007060b7224 */ /* 0x000fc800078e02ff */
[----:B------:R-:W-:Y:S01]  /*0150*/  IMAD.HI.U32 R5, R5, R11, R4 ;  /* 0x0000000b05057227 */ /* 0x000fe200078e0004 */
[----:B---3--:R-:W-:-:S05]  /*0160*/  IABS R6, R2 ;  /* 0x0000000200067213 */ /* 0x008fca0000000000 */
[----:B------:R-:W-:-:S05]  /*0170*/  IMAD.HI.U32 R5, R5, R6, RZ ;  /* 0x0000000605057227 */ /* 0x000fca00078e00ff */
[----:B------:R-:W-:-:S05]  /*0180*/  IADD3 R0, PT, PT, -R5, RZ, RZ ;  /* 0x000000ff05007210 */ /* 0x000fca0007ffe1ff */
[----:B------:R-:W-:-:S05]  /*0190*/  IMAD R0, R7, R0, R6 ;  /* 0x0000000007007224 */ /* 0x000fca00078e0206 */
[----:B------:R-:W-:-:S13]  /*01a0*/  ISETP.GT.U32.AND P2, PT, R7, R0, PT ;  /* 0x000000000700720c */ /* 0x000fda0003f44070 */
[----:B------:R-:W-:Y:S01]  /*01b0*/  @!P2 IMAD.IADD R0, R0, 0x1, -R7 ;  /* 0x000000010000a824 */ /* 0x000fe200078e0a07 */
[----:B------:R-:W-:Y:S02]  /*01c0*/  @!P2 IADD3 R5, PT, PT, R5, 0x1, RZ ;  /* 0x000000010505a810 */ /* 0x000fe40007ffe0ff */
[----:B------:R-:W-:Y:S02]  /*01d0*/  ISETP.NE.AND P2, PT, R9, RZ, PT ;  /* 0x000000ff0900720c */ /* 0x000fe40003f45270 */
[----:B------:R-:W-:Y:S01]  /*01e0*/  ISETP.GE.U32.AND P0, PT, R0, R7, PT ;  /* 0x000000070000720c */ /* 0x000fe20003f06070 */
[----:B------:R-:W-:Y:S01]  /*01f0*/  IMAD.MOV.U32 R7, RZ, RZ, 0x1 ;  /* 0x00000001ff077424 */ /* 0x000fe200078e00ff */
[----:B------:R-:W-:Y:S02]  /*0200*/  LOP3.LUT R0, R2, R9, RZ, 0x3c, !PT ;  /* 0x0000000902007212 */ /* 0x000fe400078e3cff */
[----:B------:R-:W0:Y:S02]  /*0210*/  LDC.64 R2, c[0x0][0x388] ;  /* 0x0000e200ff027b82 */ /* 0x000e240000000a00 */
[----:B------:R-:W-:-:S07]  /*0220*/  ISETP.GE.AND P1, PT, R0, RZ, PT ;  /* 0x000000ff0000720c */ /* 0x000fce0003f26270 */
[----:B------:R-:W-:-:S06]  /*0230*/  @P0 VIADD R5, R5, 0x1 ;  /* 0x0000000105050836 */ /* 0x000fcc0000000000 */
[----:B------:R-:W-:Y:S02]  /*0240*/  @!P1 IADD3 R5, PT, PT, -R5, RZ, RZ ;  /* 0x000000ff05059210 */ /* 0x000fe40007ffe1ff */
[----:B------:R-:W-:-:S05]  /*0250*/  @!P2 LOP3.LUT R5, RZ, R9, RZ, 0x33, !PT ;  /* 0x00000009ff05a212 */ /* 0x000fca00078e33ff */
[----:B0-----:R-:W-:-:S05]  /*0260*/  IMAD.WIDE R2, R5, 0x4, R2 ;  /* 0x0000000405027825 */ /* 0x001fca00078e0202 */
[----:B------:R-:W-:Y:S01]  /*0270*/  REDG.E.ADD.STRONG.GPU desc[UR4][R2.64], R7 ;  /* 0x000000070200798e */ /* 0x000fe2000c12e104 */
[----:B------:R-:W-:Y:S05]  /*0280*/  EXIT ;  /* 0x000000000000794d */ /* 0x000fea0003800000 */
.L_x_3:
        /* <DEDUP_REMOVED lines=15> */
.L_x_5:


//--------------------- .nv.shared._Z21histogramSharedMemoryPiS_iii --------------------------
	.section	.nv.shared._Z21histogramSharedMemoryPiS_iii,"aw",@nobits
	.sectionflags	@""
	.align	16
	.zero		1024


//--------------------- .nv.shared.reserved.0     --------------------------
	.section	.nv.shared.reserved.0,"aw",@nobits
	.weak		__nv_reservedSMEM_offset_0_alias
	.size		__nv_reservedSMEM_offset_0_alias, 0, 64
	.other		__nv_reservedSMEM_offset_0_alias,@"STO_CUDA_RESERVED_SHARED STV_DEFAULT"
__nv_reservedSMEM_offset_0_alias:
	.zero		0
	.zero		64


//--------------------- .nv.shared._Z9histogramPiS_iii --------------------------
	.section	.nv.shared._Z9histogramPiS_iii,"aw",@nobits
	.sectionflags	@""
	.align	16
	.zero		1024


//--------------------- .nv.constant0._Z21histogramSharedMemoryPiS_iii --------------------------
	.section	.nv.constant0._Z21histogramSharedMemoryPiS_iii,"a",@progbits
	.sectionflags	@""
	.align	4
.nv.constant0._Z21histogramSharedMemoryPiS_iii:
	.zero		924


//--------------------- .nv.constant0._Z9histogramPiS_iii --------------------------
	.section	.nv.constant0._Z9histogramPiS_iii,"a",@progbits
	.sectionflags	@""
	.align	4
.nv.constant0._Z9histogramPiS_iii:
	.zero		924


//--------------------- SYMBOLS --------------------------

	.type		.nv.reservedSmem.offset0,@object
	.size		.nv.reservedSmem.offset0,0x4
	.type		.nv.reservedSmem.cap,@object
	.size		.nv.reservedSmem.cap,0x4
